//
// Generated by NVIDIA NVVM Compiler
//
// Compiler Build ID: CL-36424714
// Cuda compilation tools, release 13.0, V13.0.88
// Based on NVVM 20.0.0
//

.version 9.0
.target sm_100
.address_size 64

	// .globl	_Z11kernelPrinti
.extern .func  (.param .b32 func_retval0) vprintf
(
	.param .b64 vprintf_param_0,
	.param .b64 vprintf_param_1
)
;
.global .align 1 .b8 $str[37] = {75, 101, 114, 110, 101, 108, 32, 116, 104, 114, 101, 97, 100, 32, 37, 100, 32, 112, 114, 105, 110, 116, 115, 32, 98, 101, 102, 111, 114, 101, 32, 115, 121, 110, 99, 10};

.visible .entry _Z11kernelPrinti(
	.param .u32 _Z11kernelPrinti_param_0
)
{
	.local .align 8 .b8 	__local_depot0[8];
	.reg .b64 	%SP;
	.reg .b64 	%SPL;
	.reg .pred 	%p<2>;
	.reg .b32 	%r<8>;
	.reg .b64 	%rd<5>;

	mov.u64 	%SPL, __local_depot0;
	cvta.local.u64 	%SP, %SPL;
	ld.param.u32 	%r2, [_Z11kernelPrinti_param_0];
	mov.u32 	%r3, %ctaid.x;
	mov.u32 	%r4, %ntid.x;
	mov.u32 	%r5, %tid.x;
	mad.lo.s32 	%r1, %r3, %r4, %r5;
	setp.ge.s32 	%p1, %r1, %r2;
	@%p1 bra 	$L__BB0_2;
	add.u64 	%rd1, %SP, 0;
	add.u64 	%rd2, %SPL, 0;
	st.local.u32 	[%rd2], %r1;
	mov.u64 	%rd3, $str;
	cvta.global.u64 	%rd4, %rd3;
	{ // callseq 0, 0
	.param .b64 param0;
	st.param.b64 	[param0], %rd4;
	.param .b64 param1;
	st.param.b64 	[param1], %rd1;
	.param .b32 retval0;
	call.uni (retval0), 
	vprintf, 
	(
	param0, 
	param1
	);
	ld.param.b32 	%r6, [retval0];
	} // callseq 0
$L__BB0_2:
	ret;

}


// ===== COMPILED SASS (sm_100) =====

	.target	sm_100

	.elftype	@"ET_EXEC"


//--------------------- .note.nv.tkinfo           --------------------------
	.section	.note.nv.tkinfo,"",@"SHT_NOTE"
	.sectionflags	@"SHF_NOTE_NV_TKINFO"
	.tkinfo
        /*0018*/ 	.word	0x00000002
        /*0030*/ 	.string	""
        /*0030*/ 	.string	"ptxas"
        /*0030*/ 	.string	"Cuda compilation tools, release 13.0, V13.0.88"
        /*0030*/ 	.string	"Build cuda_13.0.r13.0/compiler.36424714_0"
        /*0030*/ 	.string	"-arch sm_100 -m 64 "



//--------------------- .note.nv.cuinfo           --------------------------
	.section	.note.nv.cuinfo,"",@"SHT_NOTE"
	.sectionflags	@"SHF_NOTE_NV_CUINFO"
        /*0018*/ 	.short	0x0002
        /*001a*/ 	.short	0x0064
        /*001c*/ 	.short	0x0082
	.zero		2


//--------------------- .nv.info                  --------------------------
	.section	.nv.info,"",@"SHT_CUDA_INFO"
	.align	4


	//----- nvinfo : EIATTR_REGCOUNT
	.align		4
        /*0000*/ 	.byte	0x04, 0x2f
        /*0002*/ 	.short	(.L_2 - .L_1)
	.align		4
.L_1:
        /*0004*/ 	.word	index@(_Z11kernelPrinti)
        /*0008*/ 	.word	0x00000018


	//----- nvinfo : EIATTR_FRAME_SIZE
	.align		4
.L_2:
        /*000c*/ 	.byte	0x04, 0x11
        /*000e*/ 	.short	(.L_4 - .L_3)
	.align		4
.L_3:
        /*0010*/ 	.word	index@(_Z11kernelPrinti)
        /*0014*/ 	.word	0x00000008


	//----- nvinfo : EIATTR_MIN_STACK_SIZE
	.align		4
.L_4:
        /*0018*/ 	.byte	0x04, 0x12
        /*001a*/ 	.short	(.L_6 - .L_5)
	.align		4
.L_5:
        /*001c*/ 	.word	index@(_Z11kernelPrinti)
        /*0020*/ 	.word	0x00000008
.L_6:


//--------------------- .nv.compat                --------------------------
	.section	.nv.compat,"",@"SHT_CUDA_COMPAT_INFO"
	.align	4
        /*0000*/ 	.byte	0x02, 0x09, 0x00, 0x00, 0x02, 0x02, 0x01, 0x00, 0x02, 0x05, 0x05, 0x00, 0x03, 0x07, 0x01, 0x01
        /*0010*/ 	.byte	0x02, 0x03, 0x00, 0x00, 0x02, 0x06, 0x01, 0x00, 0x04, 0x0b, 0x08, 0x00, 0x09, 0x00, 0x00, 0x00
        /*0020*/ 	.byte	0x00, 0x00, 0x00, 0x00


//--------------------- .nv.info._Z11kernelPrinti --------------------------
	.section	.nv.info._Z11kernelPrinti,"",@"SHT_CUDA_INFO"
	.sectionflags	@""
	.align	4


	//----- nvinfo : EIATTR_CUDA_API_VERSION
	.align		4
        /*0000*/ 	.byte	0x04, 0x37
        /*0002*/ 	.short	(.L_8 - .L_7)
.L_7:
        /*0004*/ 	.word	0x00000082


	//----- nvinfo : EIATTR_KPARAM_INFO
	.align		4
.L_8:
        /*0008*/ 	.byte	0x04, 0x17
        /*000a*/ 	.short	(.L_10 - .L_9)
.L_9:
        /*000c*/ 	.word	0x00000000
        /*0010*/ 	.short	0x0000
        /*0012*/ 	.short	0x0000
        /*0014*/ 	.byte	0x00, 0xf0, 0x11, 0x00


	//----- nvinfo : EIATTR_SPARSE_MMA_MASK
	.align		4
.L_10:
        /*0018*/ 	.byte	0x03, 0x50
        /*001a*/ 	.short	0x0000


	//----- nvinfo : EIATTR_MAXREG_COUNT
	.align		4
        /*001c*/ 	.byte	0x03, 0x1b
        /*001e*/ 	.short	0x00ff


	//----- nvinfo : EIATTR_EXTERNS
	.align		4
        /*0020*/ 	.byte	0x04, 0x0f
        /*0022*/ 	.short	(.L_12 - .L_11)


	//   ....[0]....
	.align		4
.L_11:
        /*0024*/ 	.word	index@(vprintf)


	//----- nvinfo : EIATTR_MERCURY_ISA_VERSION
	.align		4
.L_12:
        /*0028*/ 	.byte	0x03, 0x5f
        /*002a*/ 	.short	0x0101


	//----- nvinfo : EIATTR_VRC_CTA_INIT_COUNT
	.align		4
        /*002c*/ 	.byte	0x02, 0x4a
	.zero		1
	.zero		1


	//----- nvinfo : EIATTR_SYSCALL_OFFSETS
	.align		4
        /*0030*/ 	.byte	0x04, 0x46
        /*0032*/ 	.short	(.L_14 - .L_13)


	//   ....[0]....
.L_13:
        /*0034*/ 	.word	0x00000140


	//----- nvinfo : EIATTR_EXIT_INSTR_OFFSETS
	.align		4
.L_14:
        /*0038*/ 	.byte	0x04, 0x1c
        /*003a*/ 	.short	(.L_16 - .L_15)


	//   ....[0]....
.L_15:
        /*003c*/ 	.word	0x000000c0


	//   ....[1]....
        /*0040*/ 	.word	0x00000150


	//----- nvinfo : EIATTR_CRS_STACK_SIZE
	.align		4
.L_16:
        /*0044*/ 	.byte	0x04, 0x1e
        /*0046*/ 	.short	(.L_18 - .L_17)
.L_17:
        /*0048*/ 	.word	0x00000000


	//----- nvinfo : EIATTR_CBANK_PARAM_SIZE
	.align		4
.L_18:
        /*004c*/ 	.byte	0x03, 0x19
        /*004e*/ 	.short	0x0004


	//----- nvinfo : EIATTR_PARAM_CBANK
	.align		4
        /*0050*/ 	.byte	0x04, 0x0a
        /*0052*/ 	.short	(.L_20 - .L_19)
	.align		4
.L_19:
        /*0054*/ 	.word	index@(.nv.constant0._Z11kernelPrinti)
        /*0058*/ 	.short	0x0380
        /*005a*/ 	.short	0x0004


	//----- nvinfo : EIATTR_SW_WAR
	.align		4
.L_20:
        /*005c*/ 	.byte	0x04, 0x36
        /*005e*/ 	.short	(.L_22 - .L_21)
.L_21:
        /*0060*/ 	.word	0x00000008
.L_22:


//--------------------- .nv.callgraph             --------------------------
	.section	.nv.callgraph,"",@"SHT_CUDA_CALLGRAPH"
	.align	4
	.sectionentsize	8
	.align		4
        /*0000*/ 	.word	0x00000000
	.align		4
        /*0004*/ 	.word	0xffffffff
	.align		4
        /*0008*/ 	.word	index@(_Z11kernelPrinti)
	.align		4
        /*000c*/ 	.word	index@(vprintf)
	.align		4
        /*0010*/ 	.word	0x00000000
	.align		4
        /*0014*/ 	.word	0xfffffffe
	.align		4
        /*0018*/ 	.word	0x00000000
	.align		4
        /*001c*/ 	.word	0xfffffffd
	.align		4
        /*0020*/ 	.word	0x00000000
	.align		4
        /*0024*/ 	.word	0xfffffffc


//--------------------- .nv.constant4             --------------------------
	.section	.nv.constant4,"a",@progbits
	.align	8
	.align		8
.nv.constant4:
        /*0000*/ 	.dword	vprintf
	.align		8
        /*0008*/ 	.dword	$str


//--------------------- .text._Z11kernelPrinti    --------------------------
	.section	.text._Z11kernelPrinti,"ax",@progbits
	.align	128
        .global         _Z11kernelPrinti
        .type           _Z11kernelPrinti,@function
        .size           _Z11kernelPrinti,(.L_x_2 - _Z11kernelPrinti)
        .other          _Z11kernelPrinti,@"STO_CUDA_ENTRY STV_DEFAULT"
_Z11kernelPrinti:
.text._Z11kernelPrinti:
[----:B------:R-:W0:Y:S01]  /*0000*/  LDC R1, c[0x0][0x37c] ;  /* 0x0000df00ff017b82 */ /* 0x000e220000000800 */
[----:B------:R-:W1:Y:S01]  /*0010*/  S2R R3, SR_TID.X ;  /* 0x0000000000037919 */ /* 0x000e620000002100 */
[----:B------:R-:W2:Y:S06]  /*0020*/  LDCU UR5, c[0x0][0x2fc] ;  /* 0x00005f80ff0577ac */ /* 0x000eac0008000800 */
[----:B------:R-:W1:Y:S01]  /*0030*/  S2UR UR6, SR_CTAID.X ;  /* 0x00000000000679c3 */ /* 0x000e620000002500 */
[----:B0-----:R-:W-:Y:S01]  /*0040*/  VIADD R1, R1, 0xfffffff8 ;  /* 0xfffffff801017836 */ /* 0x001fe20000000000 */
[----:B------:R-:W0:Y:S01]  /*0050*/  LDCU UR7, c[0x0][0x380] ;  /* 0x00007000ff0777ac */ /* 0x000e220008000800 */
[----:B------:R-:W3:Y:S05]  /*0060*/  LDCU UR4, c[0x0][0x2f8] ;  /* 0x00005f00ff0477ac */ /* 0x000eea0008000800 */
[----:B------:R-:W1:Y:S01]  /*0070*/  LDC R0, c[0x0][0x360] ;  /* 0x0000d800ff007b82 */ /* 0x000e620000000800 */
[----:B---3--:R-:W-:-:S05]  /*0080*/  IADD3 R6, P1, PT, R1, UR4, RZ ;  /* 0x0000000401067c10 */ /* 0x008fca000ff3e0ff */
[----:B--2---:R-:W-:Y:S02]  /*0090*/  IMAD.X R7, RZ, RZ, UR5, P1 ;  /* 0x00000005ff077e24 */ /* 0x004fe400088e06ff */
[----:B-1----:R-:W-:-:S05]  /*00a0*/  IMAD R0, R0, UR6, R3 ;  /* 0x0000000600007c24 */ /* 0x002fca000f8e0203 */
[----:B0-----:R-:W-:-:S13]  /*00b0*/  ISETP.GE.AND P0, PT, R0, UR7, PT ;  /* 0x0000000700007c0c */ /* 0x001fda000bf06270 */
[----:B------:R-:W-:Y:S05]  /*00c0*/  @P0 EXIT ;  /* 0x000000000000094d */ /* 0x000fea0003800000 */
[----:B------:R-:W-:Y:S01]  /*00d0*/  MOV R2, 0x0 ;  /* 0x0000000000027802 */ /* 0x000fe20000000f00 */
[----:B------:R0:W-:Y:S01]  /*00e0*/  STL [R1], R0 ;  /* 0x0000000001007387 */ /* 0x0001e20000100800 */
[----:B------:R-:W1:Y:S04]  /*00f0*/  LDCU.64 UR4, c[0x4][0x8] ;  /* 0x01000100ff0477ac */ /* 0x000e680008000a00 */
[----:B------:R-:W2:Y:S01]  /*0100*/  LDC.64 R2, c[0x4][R2] ;  /* 0x0100000002027b82 */ /* 0x000ea20000000a00 */
[----:B-1----:R-:W-:Y:S01]  /*0110*/  MOV R4, UR4 ;  /* 0x0000000400047c02 */ /* 0x002fe20008000f00 */
[----:B0-----:R-:W-:-:S07]  /*0120*/  IMAD.U32 R5, RZ, RZ, UR5 ;  /* 0x00000005ff057e24 */ /* 0x001fce000f8e00ff */
[----:B------:R-:W-:-:S07]  /*0130*/  LEPC R20, `(.L_x_0) ;  /* 0x000000001014794e */ /* 0x000fce0000000000 */
[----:B--2---:R-:W-:Y:S05]  /*0140*/  CALL.ABS.NOINC R2 ;  /* 0x0000000002007343 */ /* 0x004fea0003c00000 */
.L_x_0:
[----:B------:R-:W-:Y:S05]  /*0150*/  EXIT ;  /* 0x000000000000794d */ /* 0x000fea0003800000 */
.L_x_1:
[----:B------:R-:W-:-:S00]  /*0160*/  BRA `(.L_x_1) ;  /* 0xfffffffc00fc7947 */ /* 0x000fc0000383ffff */
[----:B------:R-:W-:-:S00]  /*0170*/  NOP ;  /* 0x0000000000007918 */ /* 0x000fc00000000000 */
        /* <DEDUP_REMOVED lines=8> */
.L_x_2:


//--------------------- .nv.global.init           --------------------------
	.section	.nv.global.init,"aw",@progbits
.nv.global.init:
	.type		$str,@object
	.size		$str,(.L_0 - $str)
$str:
        /*0000*/ 	.byte	0x4b, 0x65, 0x72, 0x6e, 0x65, 0x6c, 0x20, 0x74, 0x68, 0x72, 0x65, 0x61, 0x64, 0x20, 0x25, 0x64
        /*0010*/ 	.byte	0x20, 0x70, 0x72, 0x69, 0x6e, 0x74, 0x73, 0x20, 0x62, 0x65, 0x66, 0x6f, 0x72, 0x65, 0x20, 0x73
        /*0020*/ 	.byte	0x79, 0x6e, 0x63, 0x0a, 0x00
.L_0:


//--------------------- .nv.shared.reserved.0     --------------------------
	.section	.nv.shared.reserved.0,"aw",@nobits
	.weak		__nv_reservedSMEM_offset_0_alias
	.size		__nv_reservedSMEM_offset_0_alias, 0, 64
	.other		__nv_reservedSMEM_offset_0_alias,@"STO_CUDA_RESERVED_SHARED STV_DEFAULT"
__nv_reservedSMEM_offset_0_alias:
	.zero		0
	.zero		64


//--------------------- .nv.constant0._Z11kernelPrinti --------------------------
	.section	.nv.constant0._Z11kernelPrinti,"a",@progbits
	.sectionflags	@""
	.align	4
.nv.constant0._Z11kernelPrinti:
	.zero		900


//--------------------- SYMBOLS --------------------------

	.type		.nv.reservedSmem.offset0,@object
	.size		.nv.reservedSmem.offset0,0x4
	.type		vprintf,@function
